//
// Generated by NVIDIA NVVM Compiler
//
// Compiler Build ID: CL-36424714
// Cuda compilation tools, release 13.0, V13.0.88
// Based on NVVM 20.0.0
//

.version 9.0
.target sm_100
.address_size 64

	// .globl	_Z10testkernelif
.extern .func  (.param .b32 func_retval0) vprintf
(
	.param .b64 vprintf_param_0,
	.param .b64 vprintf_param_1
)
;
.global .align 1 .b8 $str[3] = {72, 73};

.visible .entry _Z10testkernelif(
	.param .u32 _Z10testkernelif_param_0,
	.param .f32 _Z10testkernelif_param_1
)
{
	.reg .b32 	%r<3>;
	.reg .b64 	%rd<3>;

	mov.u64 	%rd1, $str;
	cvta.global.u64 	%rd2, %rd1;
	{ // callseq 0, 0
	.param .b64 param0;
	st.param.b64 	[param0], %rd2;
	.param .b64 param1;
	st.param.b64 	[param1], 0;
	.param .b32 retval0;
	call.uni (retval0), 
	vprintf, 
	(
	param0, 
	param1
	);
	ld.param.b32 	%r1, [retval0];
	} // callseq 0
	ret;

}


// ===== COMPILED SASS (sm_100) =====

	.target	sm_100

	.elftype	@"ET_EXEC"


//--------------------- .note.nv.tkinfo           --------------------------
	.section	.note.nv.tkinfo,"",@"SHT_NOTE"
	.sectionflags	@"SHF_NOTE_NV_TKINFO"
	.tkinfo
        /*0018*/ 	.word	0x00000002
        /*0030*/ 	.string	""
        /*0030*/ 	.string	"ptxas"
        /*0030*/ 	.string	"Cuda compilation tools, release 13.0, V13.0.88"
        /*0030*/ 	.string	"Build cuda_13.0.r13.0/compiler.36424714_0"
        /*0030*/ 	.string	"-arch sm_100 -m 64 "



//--------------------- .note.nv.cuinfo           --------------------------
	.section	.note.nv.cuinfo,"",@"SHT_NOTE"
	.sectionflags	@"SHF_NOTE_NV_CUINFO"
        /*0018*/ 	.short	0x0002
        /*001a*/ 	.short	0x0064
        /*001c*/ 	.short	0x0082
	.zero		2


//--------------------- .nv.info                  --------------------------
	.section	.nv.info,"",@"SHT_CUDA_INFO"
	.align	4


	//----- nvinfo : EIATTR_REGCOUNT
	.align		4
        /*0000*/ 	.byte	0x04, 0x2f
        /*0002*/ 	.short	(.L_2 - .L_1)
	.align		4
.L_1:
        /*0004*/ 	.word	index@(_Z10testkernelif)
        /*0008*/ 	.word	0x00000018


	//----- nvinfo : EIATTR_FRAME_SIZE
	.align		4
.L_2:
        /*000c*/ 	.byte	0x04, 0x11
        /*000e*/ 	.short	(.L_4 - .L_3)
	.align		4
.L_3:
        /*0010*/ 	.word	index@(_Z10testkernelif)
        /*0014*/ 	.word	0x00000000


	//----- nvinfo : EIATTR_MIN_STACK_SIZE
	.align		4
.L_4:
        /*0018*/ 	.byte	0x04, 0x12
        /*001a*/ 	.short	(.L_6 - .L_5)
	.align		4
.L_5:
        /*001c*/ 	.word	index@(_Z10testkernelif)
        /*0020*/ 	.word	0x00000000
.L_6:


//--------------------- .nv.compat                --------------------------
	.section	.nv.compat,"",@"SHT_CUDA_COMPAT_INFO"
	.align	4
        /*0000*/ 	.byte	0x02, 0x09, 0x00, 0x00, 0x02, 0x02, 0x01, 0x00, 0x02, 0x05, 0x05, 0x00, 0x03, 0x07, 0x01, 0x01
        /*0010*/ 	.byte	0x02, 0x03, 0x00, 0x00, 0x02, 0x06, 0x01, 0x00, 0x04, 0x0b, 0x08, 0x00, 0x09, 0x00, 0x00, 0x00
        /*0020*/ 	.byte	0x00, 0x00, 0x00, 0x00


//--------------------- .nv.info._Z10testkernelif --------------------------
	.section	.nv.info._Z10testkernelif,"",@"SHT_CUDA_INFO"
	.sectionflags	@""
	.align	4


	//----- nvinfo : EIATTR_CUDA_API_VERSION
	.align		4
        /*0000*/ 	.byte	0x04, 0x37
        /*0002*/ 	.short	(.L_8 - .L_7)
.L_7:
        /*0004*/ 	.word	0x00000082


	//----- nvinfo : EIATTR_KPARAM_INFO
	.align		4
.L_8:
        /*0008*/ 	.byte	0x04, 0x17
        /*000a*/ 	.short	(.L_10 - .L_9)
.L_9:
        /*000c*/ 	.word	0x00000000
        /*0010*/ 	.short	0x0001
        /*0012*/ 	.short	0x0004
        /*0014*/ 	.byte	0x00, 0xf0, 0x11, 0x00


	//----- nvinfo : EIATTR_KPARAM_INFO
	.align		4
.L_10:
        /*0018*/ 	.byte	0x04, 0x17
        /*001a*/ 	.short	(.L_12 - .L_11)
.L_11:
        /*001c*/ 	.word	0x00000000
        /*0020*/ 	.short	0x0000
        /*0022*/ 	.short	0x0000
        /*0024*/ 	.byte	0x00, 0xf0, 0x11, 0x00


	//----- nvinfo : EIATTR_SPARSE_MMA_MASK
	.align		4
.L_12:
        /*0028*/ 	.byte	0x03, 0x50
        /*002a*/ 	.short	0x0000


	//----- nvinfo : EIATTR_MAXREG_COUNT
	.align		4
        /*002c*/ 	.byte	0x03, 0x1b
        /*002e*/ 	.short	0x00ff


	//----- nvinfo : EIATTR_EXTERNS
	.align		4
        /*0030*/ 	.byte	0x04, 0x0f
        /*0032*/ 	.short	(.L_14 - .L_13)


	//   ....[0]....
	.align		4
.L_13:
        /*0034*/ 	.word	index@(vprintf)


	//----- nvinfo : EIATTR_MERCURY_ISA_VERSION
	.align		4
.L_14:
        /*0038*/ 	.byte	0x03, 0x5f
        /*003a*/ 	.short	0x0101


	//----- nvinfo : EIATTR_VRC_CTA_INIT_COUNT
	.align		4
        /*003c*/ 	.byte	0x02, 0x4a
	.zero		1
	.zero		1


	//----- nvinfo : EIATTR_SYSCALL_OFFSETS
	.align		4
        /*0040*/ 	.byte	0x04, 0x46
        /*0042*/ 	.short	(.L_16 - .L_15)


	//   ....[0]....
.L_15:
        /*0044*/ 	.word	0x00000080


	//----- nvinfo : EIATTR_EXIT_INSTR_OFFSETS
	.align		4
.L_16:
        /*0048*/ 	.byte	0x04, 0x1c
        /*004a*/ 	.short	(.L_18 - .L_17)


	//   ....[0]....
.L_17:
        /*004c*/ 	.word	0x00000090


	//----- nvinfo : EIATTR_CBANK_PARAM_SIZE
	.align		4
.L_18:
        /*0050*/ 	.byte	0x03, 0x19
        /*0052*/ 	.short	0x0008


	//----- nvinfo : EIATTR_PARAM_CBANK
	.align		4
        /*0054*/ 	.byte	0x04, 0x0a
        /*0056*/ 	.short	(.L_20 - .L_19)
	.align		4
.L_19:
        /*0058*/ 	.word	index@(.nv.constant0._Z10testkernelif)
        /*005c*/ 	.short	0x0380
        /*005e*/ 	.short	0x0008


	//----- nvinfo : EIATTR_SW_WAR
	.align		4
.L_20:
        /*0060*/ 	.byte	0x04, 0x36
        /*0062*/ 	.short	(.L_22 - .L_21)
.L_21:
        /*0064*/ 	.word	0x00000008
.L_22:


//--------------------- .nv.callgraph             --------------------------
	.section	.nv.callgraph,"",@"SHT_CUDA_CALLGRAPH"
	.align	4
	.sectionentsize	8
	.align		4
        /*0000*/ 	.word	0x00000000
	.align		4
        /*0004*/ 	.word	0xffffffff
	.align		4
        /*0008*/ 	.word	index@(_Z10testkernelif)
	.align		4
        /*000c*/ 	.word	index@(vprintf)
	.align		4
        /*0010*/ 	.word	0x00000000
	.align		4
        /*0014*/ 	.word	0xfffffffe
	.align		4
        /*0018*/ 	.word	0x00000000
	.align		4
        /*001c*/ 	.word	0xfffffffd
	.align		4
        /*0020*/ 	.word	0x00000000
	.align		4
        /*0024*/ 	.word	0xfffffffc


//--------------------- .nv.constant4             --------------------------
	.section	.nv.constant4,"a",@progbits
	.align	8
	.align		8
.nv.constant4:
        /*0000*/ 	.dword	vprintf
	.align		8
        /*0008*/ 	.dword	$str


//--------------------- .text._Z10testkernelif    --------------------------
	.section	.text._Z10testkernelif,"ax",@progbits
	.align	128
        .global         _Z10testkernelif
        .type           _Z10testkernelif,@function
        .size           _Z10testkernelif,(.L_x_2 - _Z10testkernelif)
        .other          _Z10testkernelif,@"STO_CUDA_ENTRY STV_DEFAULT"
_Z10testkernelif:
.text._Z10testkernelif:
[----:B------:R-:W0:Y:S01]  /*0000*/  LDC R1, c[0x0][0x37c] ;  /* 0x0000df00ff017b82 */ /* 0x000e220000000800 */
[----:B------:R-:W-:Y:S01]  /*0010*/  MOV R0, 0x0 ;  /* 0x0000000000007802 */ /* 0x000fe20000000f00 */
[----:B------:R-:W1:Y:S01]  /*0020*/  LDCU.64 UR4, c[0x4][0x8] ;  /* 0x01000100ff0477ac */ /* 0x000e620008000a00 */
[----:B------:R-:W-:-:S05]  /*0030*/  CS2R R6, SRZ ;  /* 0x0000000000067805 */ /* 0x000fca000001ff00 */
[----:B------:R2:W3:Y:S01]  /*0040*/  LDC.64 R2, c[0x4][R0] ;  /* 0x0100000000027b82 */ /* 0x0004e20000000a00 */
[----:B-1----:R-:W-:Y:S02]  /*0050*/  IMAD.U32 R4, RZ, RZ, UR4 ;  /* 0x00000004ff047e24 */ /* 0x002fe4000f8e00ff */
[----:B--2---:R-:W-:-:S07]  /*0060*/  IMAD.U32 R5, RZ, RZ, UR5 ;  /* 0x00000005ff057e24 */ /* 0x004fce000f8e00ff */
[----:B------:R-:W-:-:S07]  /*0070*/  LEPC R20, `(.L_x_0) ;  /* 0x000000001014794e */ /* 0x000fce0000000000 */
[----:B0--3--:R-:W-:Y:S05]  /*0080*/  CALL.ABS.NOINC R2 ;  /* 0x0000000002007343 */ /* 0x009fea0003c00000 */
.L_x_0:
[----:B------:R-:W-:Y:S05]  /*0090*/  EXIT ;  /* 0x000000000000794d */ /* 0x000fea0003800000 */
.L_x_1:
[----:B------:R-:W-:-:S00]  /*00a0*/  BRA `(.L_x_1) ;  /* 0xfffffffc00fc7947 */ /* 0x000fc0000383ffff */
[----:B------:R-:W-:-:S00]  /*00b0*/  NOP ;  /* 0x0000000000007918 */ /* 0x000fc00000000000 */
        /* <DEDUP_REMOVED lines=12> */
.L_x_2:


//--------------------- .nv.global.init           --------------------------
	.section	.nv.global.init,"aw",@progbits
.nv.global.init:
	.type		$str,@object
	.size		$str,(.L_0 - $str)
$str:
        /*0000*/ 	.byte	0x48, 0x49, 0x00
.L_0:


//--------------------- .nv.shared.reserved.0     --------------------------
	.section	.nv.shared.reserved.0,"aw",@nobits
	.weak		__nv_reservedSMEM_offset_0_alias
	.size		__nv_reservedSMEM_offset_0_alias, 0, 64
	.other		__nv_reservedSMEM_offset_0_alias,@"STO_CUDA_RESERVED_SHARED STV_DEFAULT"
__nv_reservedSMEM_offset_0_alias:
	.zero		0
	.zero		64


//--------------------- .nv.constant0._Z10testkernelif --------------------------
	.section	.nv.constant0._Z10testkernelif,"a",@progbits
	.sectionflags	@""
	.align	4
.nv.constant0._Z10testkernelif:
	.zero		904


//--------------------- SYMBOLS --------------------------

	.type		.nv.reservedSmem.offset0,@object
	.size		.nv.reservedSmem.offset0,0x4
	.type		vprintf,@function
